//
// Generated by NVIDIA NVVM Compiler
//
// Compiler Build ID: CL-36424714
// Cuda compilation tools, release 13.0, V13.0.88
// Based on NVVM 20.0.0
//

.version 9.0
.target sm_100
.address_size 64

	// .globl	_Z9matrixMulPiS_S_i

.visible .entry _Z9matrixMulPiS_S_i(
	.param .u64 .ptr .align 1 _Z9matrixMulPiS_S_i_param_0,
	.param .u64 .ptr .align 1 _Z9matrixMulPiS_S_i_param_1,
	.param .u64 .ptr .align 1 _Z9matrixMulPiS_S_i_param_2,
	.param .u32 _Z9matrixMulPiS_S_i_param_3
)
{
	.reg .pred 	%p<10>;
	.reg .b32 	%r<105>;
	.reg .b64 	%rd<67>;

	ld.param.u64 	%rd14, [_Z9matrixMulPiS_S_i_param_0];
	ld.param.u64 	%rd15, [_Z9matrixMulPiS_S_i_param_1];
	ld.param.u32 	%r29, [_Z9matrixMulPiS_S_i_param_3];
	cvta.to.global.u64 	%rd1, %rd15;
	cvta.to.global.u64 	%rd2, %rd14;
	mov.u32 	%r31, %ctaid.y;
	mov.u32 	%r32, %ntid.y;
	mov.u32 	%r33, %tid.y;
	mad.lo.s32 	%r1, %r31, %r32, %r33;
	mov.u32 	%r34, %ctaid.x;
	mov.u32 	%r35, %ntid.x;
	mov.u32 	%r36, %tid.x;
	mad.lo.s32 	%r2, %r34, %r35, %r36;
	setp.lt.s32 	%p1, %r29, 1;
	mov.b32 	%r104, 0;
	@%p1 bra 	$L__BB0_12;
	mul.lo.s32 	%r3, %r29, %r1;
	and.b32  	%r4, %r29, 7;
	setp.lt.u32 	%p2, %r29, 8;
	mov.b32 	%r99, 0;
	mov.u32 	%r104, %r99;
	@%p2 bra 	$L__BB0_4;
	and.b32  	%r99, %r29, 2147483640;
	neg.s32 	%r93, %r99;
	mul.wide.u32 	%rd16, %r29, 4;
	add.s64 	%rd3, %rd1, %rd16;
	mul.wide.u32 	%rd17, %r29, 8;
	add.s64 	%rd4, %rd1, %rd17;
	mul.wide.u32 	%rd18, %r29, 12;
	add.s64 	%rd5, %rd1, %rd18;
	mul.wide.u32 	%rd19, %r29, 16;
	add.s64 	%rd6, %rd1, %rd19;
	mul.wide.u32 	%rd20, %r29, 20;
	add.s64 	%rd7, %rd1, %rd20;
	mul.wide.u32 	%rd21, %r29, 24;
	add.s64 	%rd8, %rd1, %rd21;
	mul.wide.u32 	%rd22, %r29, 28;
	add.s64 	%rd9, %rd1, %rd22;
	mul.wide.u32 	%rd23, %r3, 4;
	add.s64 	%rd24, %rd23, %rd2;
	add.s64 	%rd66, %rd24, 16;
	mov.b32 	%r104, 0;
	mov.u32 	%r92, %r2;
$L__BB0_3:
	.pragma "nounroll";
	mul.wide.s32 	%rd25, %r92, 4;
	add.s64 	%rd26, %rd3, %rd25;
	add.s64 	%rd27, %rd4, %rd25;
	add.s64 	%rd28, %rd5, %rd25;
	add.s64 	%rd29, %rd6, %rd25;
	add.s64 	%rd30, %rd7, %rd25;
	add.s64 	%rd31, %rd8, %rd25;
	add.s64 	%rd32, %rd9, %rd25;
	add.s64 	%rd33, %rd1, %rd25;
	ld.global.u32 	%r40, [%rd66+-16];
	ld.global.u32 	%r41, [%rd33];
	mad.lo.s32 	%r42, %r41, %r40, %r104;
	ld.global.u32 	%r43, [%rd66+-12];
	ld.global.u32 	%r44, [%rd26];
	mad.lo.s32 	%r45, %r44, %r43, %r42;
	ld.global.u32 	%r46, [%rd66+-8];
	ld.global.u32 	%r47, [%rd27];
	mad.lo.s32 	%r48, %r47, %r46, %r45;
	ld.global.u32 	%r49, [%rd66+-4];
	ld.global.u32 	%r50, [%rd28];
	mad.lo.s32 	%r51, %r50, %r49, %r48;
	ld.global.u32 	%r52, [%rd66];
	ld.global.u32 	%r53, [%rd29];
	mad.lo.s32 	%r54, %r53, %r52, %r51;
	ld.global.u32 	%r55, [%rd66+4];
	ld.global.u32 	%r56, [%rd30];
	mad.lo.s32 	%r57, %r56, %r55, %r54;
	ld.global.u32 	%r58, [%rd66+8];
	ld.global.u32 	%r59, [%rd31];
	mad.lo.s32 	%r60, %r59, %r58, %r57;
	ld.global.u32 	%r61, [%rd66+12];
	ld.global.u32 	%r62, [%rd32];
	mad.lo.s32 	%r104, %r62, %r61, %r60;
	add.s32 	%r93, %r93, 8;
	shl.b32 	%r63, %r29, 3;
	add.s32 	%r92, %r92, %r63;
	add.s64 	%rd66, %rd66, 32;
	setp.ne.s32 	%p3, %r93, 0;
	@%p3 bra 	$L__BB0_3;
$L__BB0_4:
	setp.eq.s32 	%p4, %r4, 0;
	@%p4 bra 	$L__BB0_12;
	and.b32  	%r16, %r29, 3;
	setp.lt.u32 	%p5, %r4, 4;
	@%p5 bra 	$L__BB0_7;
	add.s32 	%r65, %r99, %r3;
	mul.wide.u32 	%rd34, %r65, 4;
	add.s64 	%rd35, %rd2, %rd34;
	ld.global.u32 	%r66, [%rd35];
	mad.lo.s32 	%r67, %r99, %r29, %r2;
	mul.wide.s32 	%rd36, %r67, 4;
	add.s64 	%rd37, %rd1, %rd36;
	ld.global.u32 	%r68, [%rd37];
	mad.lo.s32 	%r69, %r68, %r66, %r104;
	cvt.u64.u32 	%rd38, %r3;
	cvt.u64.u32 	%rd39, %r99;
	add.s64 	%rd40, %rd39, %rd38;
	shl.b64 	%rd41, %rd40, 2;
	add.s64 	%rd42, %rd2, %rd41;
	ld.global.u32 	%r70, [%rd42+4];
	mul.wide.u32 	%rd43, %r29, 4;
	add.s64 	%rd44, %rd37, %rd43;
	ld.global.u32 	%r71, [%rd44];
	mad.lo.s32 	%r72, %r71, %r70, %r69;
	ld.global.u32 	%r73, [%rd42+8];
	add.s64 	%rd45, %rd44, %rd43;
	ld.global.u32 	%r74, [%rd45];
	mad.lo.s32 	%r75, %r74, %r73, %r72;
	ld.global.u32 	%r76, [%rd42+12];
	add.s64 	%rd46, %rd45, %rd43;
	ld.global.u32 	%r77, [%rd46];
	mad.lo.s32 	%r104, %r77, %r76, %r75;
	add.s32 	%r99, %r99, 4;
$L__BB0_7:
	setp.eq.s32 	%p6, %r16, 0;
	@%p6 bra 	$L__BB0_12;
	setp.eq.s32 	%p7, %r16, 1;
	@%p7 bra 	$L__BB0_10;
	add.s32 	%r79, %r99, %r3;
	mul.wide.u32 	%rd47, %r79, 4;
	add.s64 	%rd48, %rd2, %rd47;
	ld.global.u32 	%r80, [%rd48];
	mad.lo.s32 	%r81, %r99, %r29, %r2;
	mul.wide.s32 	%rd49, %r81, 4;
	add.s64 	%rd50, %rd1, %rd49;
	ld.global.u32 	%r82, [%rd50];
	mad.lo.s32 	%r83, %r82, %r80, %r104;
	cvt.u64.u32 	%rd51, %r3;
	cvt.u64.u32 	%rd52, %r99;
	add.s64 	%rd53, %rd52, %rd51;
	shl.b64 	%rd54, %rd53, 2;
	add.s64 	%rd55, %rd2, %rd54;
	ld.global.u32 	%r84, [%rd55+4];
	mul.wide.u32 	%rd56, %r29, 4;
	add.s64 	%rd57, %rd50, %rd56;
	ld.global.u32 	%r85, [%rd57];
	mad.lo.s32 	%r104, %r85, %r84, %r83;
	add.s32 	%r99, %r99, 2;
$L__BB0_10:
	and.b32  	%r86, %r29, 1;
	setp.eq.b32 	%p8, %r86, 1;
	not.pred 	%p9, %p8;
	@%p9 bra 	$L__BB0_12;
	add.s32 	%r87, %r99, %r3;
	mul.wide.u32 	%rd58, %r87, 4;
	add.s64 	%rd59, %rd2, %rd58;
	ld.global.u32 	%r88, [%rd59];
	mad.lo.s32 	%r89, %r99, %r29, %r2;
	mul.wide.s32 	%rd60, %r89, 4;
	add.s64 	%rd61, %rd1, %rd60;
	ld.global.u32 	%r90, [%rd61];
	mad.lo.s32 	%r104, %r90, %r88, %r104;
$L__BB0_12:
	ld.param.u64 	%rd65, [_Z9matrixMulPiS_S_i_param_2];
	cvta.to.global.u64 	%rd62, %rd65;
	mad.lo.s32 	%r91, %r29, %r1, %r2;
	mul.wide.s32 	%rd63, %r91, 4;
	add.s64 	%rd64, %rd62, %rd63;
	st.global.u32 	[%rd64], %r104;
	ret;

}


// ===== COMPILED SASS (sm_100) =====

	.target	sm_100

	.elftype	@"ET_EXEC"


//--------------------- .note.nv.tkinfo           --------------------------
	.section	.note.nv.tkinfo,"",@"SHT_NOTE"
	.sectionflags	@"SHF_NOTE_NV_TKINFO"
	.tkinfo
        /*0018*/ 	.word	0x00000002
        /*0030*/ 	.string	""
        /*0030*/ 	.string	"ptxas"
        /*0030*/ 	.string	"Cuda compilation tools, release 13.0, V13.0.88"
        /*0030*/ 	.string	"Build cuda_13.0.r13.0/compiler.36424714_0"
        /*0030*/ 	.string	"-arch sm_100 -m 64 "



//--------------------- .note.nv.cuinfo           --------------------------
	.section	.note.nv.cuinfo,"",@"SHT_NOTE"
	.sectionflags	@"SHF_NOTE_NV_CUINFO"
        /*0018*/ 	.short	0x0002
        /*001a*/ 	.short	0x0064
        /*001c*/ 	.short	0x0082
	.zero		2


//--------------------- .nv.info                  --------------------------
	.section	.nv.info,"",@"SHT_CUDA_INFO"
	.align	4


	//----- nvinfo : EIATTR_REGCOUNT
	.align		4
        /*0000*/ 	.byte	0x04, 0x2f
        /*0002*/ 	.short	(.L_1 - .L_0)
	.align		4
.L_0:
        /*0004*/ 	.word	index@(_Z9matrixMulPiS_S_i)
        /*0008*/ 	.word	0x0000001e


	//----- nvinfo : EIATTR_FRAME_SIZE
	.align		4
.L_1:
        /*000c*/ 	.byte	0x04, 0x11
        /*000e*/ 	.short	(.L_3 - .L_2)
	.align		4
.L_2:
        /*0010*/ 	.word	index@(_Z9matrixMulPiS_S_i)
        /*0014*/ 	.word	0x00000000


	//----- nvinfo : EIATTR_MIN_STACK_SIZE
	.align		4
.L_3:
        /*0018*/ 	.byte	0x04, 0x12
        /*001a*/ 	.short	(.L_5 - .L_4)
	.align		4
.L_4:
        /*001c*/ 	.word	index@(_Z9matrixMulPiS_S_i)
        /*0020*/ 	.word	0x00000000
.L_5:


//--------------------- .nv.compat                --------------------------
	.section	.nv.compat,"",@"SHT_CUDA_COMPAT_INFO"
	.align	4
        /*0000*/ 	.byte	0x02, 0x09, 0x00, 0x00, 0x02, 0x02, 0x01, 0x00, 0x02, 0x05, 0x05, 0x00, 0x03, 0x07, 0x01, 0x01
        /*0010*/ 	.byte	0x02, 0x03, 0x00, 0x00, 0x02, 0x06, 0x01, 0x00, 0x04, 0x0b, 0x08, 0x00, 0x09, 0x00, 0x00, 0x00
        /*0020*/ 	.byte	0x00, 0x00, 0x00, 0x00


//--------------------- .nv.info._Z9matrixMulPiS_S_i --------------------------
	.section	.nv.info._Z9matrixMulPiS_S_i,"",@"SHT_CUDA_INFO"
	.sectionflags	@""
	.align	4


	//----- nvinfo : EIATTR_CUDA_API_VERSION
	.align		4
        /*0000*/ 	.byte	0x04, 0x37
        /*0002*/ 	.short	(.L_7 - .L_6)
.L_6:
        /*0004*/ 	.word	0x00000082


	//----- nvinfo : EIATTR_KPARAM_INFO
	.align		4
.L_7:
        /*0008*/ 	.byte	0x04, 0x17
        /*000a*/ 	.short	(.L_9 - .L_8)
.L_8:
        /*000c*/ 	.word	0x00000000
        /*0010*/ 	.short	0x0003
        /*0012*/ 	.short	0x0018
        /*0014*/ 	.byte	0x00, 0xf0, 0x11, 0x00


	//----- nvinfo : EIATTR_KPARAM_INFO
	.align		4
.L_9:
        /*0018*/ 	.byte	0x04, 0x17
        /*001a*/ 	.short	(.L_11 - .L_10)
.L_10:
        /*001c*/ 	.word	0x00000000
        /*0020*/ 	.short	0x0002
        /*0022*/ 	.short	0x0010
        /*0024*/ 	.byte	0x00, 0xf5, 0x21, 0x00


	//----- nvinfo : EIATTR_KPARAM_INFO
	.align		4
.L_11:
        /*0028*/ 	.byte	0x04, 0x17
        /*002a*/ 	.short	(.L_13 - .L_12)
.L_12:
        /*002c*/ 	.word	0x00000000
        /*0030*/ 	.short	0x0001
        /*0032*/ 	.short	0x0008
        /*0034*/ 	.byte	0x00, 0xf5, 0x21, 0x00


	//----- nvinfo : EIATTR_KPARAM_INFO
	.align		4
.L_13:
        /*0038*/ 	.byte	0x04, 0x17
        /*003a*/ 	.short	(.L_15 - .L_14)
.L_14:
        /*003c*/ 	.word	0x00000000
        /*0040*/ 	.short	0x0000
        /*0042*/ 	.short	0x0000
        /*0044*/ 	.byte	0x00, 0xf5, 0x21, 0x00


	//----- nvinfo : EIATTR_SPARSE_MMA_MASK
	.align		4
.L_15:
        /*0048*/ 	.byte	0x03, 0x50
        /*004a*/ 	.short	0x0000


	//----- nvinfo : EIATTR_MAXREG_COUNT
	.align		4
        /*004c*/ 	.byte	0x03, 0x1b
        /*004e*/ 	.short	0x00ff


	//----- nvinfo : EIATTR_MERCURY_ISA_VERSION
	.align		4
        /*0050*/ 	.byte	0x03, 0x5f
        /*0052*/ 	.short	0x0101


	//----- nvinfo : EIATTR_VRC_CTA_INIT_COUNT
	.align		4
        /*0054*/ 	.byte	0x02, 0x4a
	.zero		1
	.zero		1


	//----- nvinfo : EIATTR_EXIT_INSTR_OFFSETS
	.align		4
        /*0058*/ 	.byte	0x04, 0x1c
        /*005a*/ 	.short	(.L_17 - .L_16)


	//   ....[0]....
.L_16:
        /*005c*/ 	.word	0x00000ab0


	//----- nvinfo : EIATTR_CBANK_PARAM_SIZE
	.align		4
.L_17:
        /*0060*/ 	.byte	0x03, 0x19
        /*0062*/ 	.short	0x001c


	//----- nvinfo : EIATTR_PARAM_CBANK
	.align		4
        /*0064*/ 	.byte	0x04, 0x0a
        /*0066*/ 	.short	(.L_19 - .L_18)
	.align		4
.L_18:
        /*0068*/ 	.word	index@(.nv.constant0._Z9matrixMulPiS_S_i)
        /*006c*/ 	.short	0x0380
        /*006e*/ 	.short	0x001c


	//----- nvinfo : EIATTR_SW_WAR
	.align		4
.L_19:
        /*0070*/ 	.byte	0x04, 0x36
        /*0072*/ 	.short	(.L_21 - .L_20)
.L_20:
        /*0074*/ 	.word	0x00000008
.L_21:


//--------------------- .nv.callgraph             --------------------------
	.section	.nv.callgraph,"",@"SHT_CUDA_CALLGRAPH"
	.align	4
	.sectionentsize	8
	.align		4
        /*0000*/ 	.word	0x00000000
	.align		4
        /*0004*/ 	.word	0xffffffff
	.align		4
        /*0008*/ 	.word	0x00000000
	.align		4
        /*000c*/ 	.word	0xfffffffe
	.align		4
        /*0010*/ 	.word	0x00000000
	.align		4
        /*0014*/ 	.word	0xfffffffd
	.align		4
        /*0018*/ 	.word	0x00000000
	.align		4
        /*001c*/ 	.word	0xfffffffc


//--------------------- .text._Z9matrixMulPiS_S_i --------------------------
	.section	.text._Z9matrixMulPiS_S_i,"ax",@progbits
	.align	128
        .global         _Z9matrixMulPiS_S_i
        .type           _Z9matrixMulPiS_S_i,@function
        .size           _Z9matrixMulPiS_S_i,(.L_x_5 - _Z9matrixMulPiS_S_i)
        .other          _Z9matrixMulPiS_S_i,@"STO_CUDA_ENTRY STV_DEFAULT"
_Z9matrixMulPiS_S_i:
.text._Z9matrixMulPiS_S_i:
[----:B------:R-:W-:Y:S01]  /*0000*/  LDC R1, c[0x0][0x37c] ;  /* 0x0000df00ff017b82 */ /* 0x000fe20000000800 */
[----:B------:R-:W0:Y:S01]  /*0010*/  S2R R3, SR_TID.Y ;  /* 0x0000000000037919 */ /* 0x000e220000002200 */
[----:B------:R-:W1:Y:S06]  /*0020*/  LDCU UR18, c[0x0][0x398] ;  /* 0x00007300ff1277ac */ /* 0x000e6c0008000800 */
[----:B------:R-:W0:Y:S01]  /*0030*/  LDC R0, c[0x0][0x364] ;  /* 0x0000d900ff007b82 */ /* 0x000e220000000800 */
[----:B------:R-:W-:Y:S01]  /*0040*/  HFMA2 R12, -RZ, RZ, 0, 0 ;  /* 0x00000000ff0c7431 */ /* 0x000fe200000001ff */
[----:B------:R-:W2:Y:S01]  /*0050*/  S2R R2, SR_TID.X ;  /* 0x0000000000027919 */ /* 0x000ea20000002100 */
[----:B------:R-:W3:Y:S05]  /*0060*/  LDCU.64 UR16, c[0x0][0x358] ;  /* 0x00006b00ff1077ac */ /* 0x000eea0008000a00 */
[----:B------:R-:W0:Y:S08]  /*0070*/  S2UR UR4, SR_CTAID.Y ;  /* 0x00000000000479c3 */ /* 0x000e300000002600 */
[----:B------:R-:W2:Y:S01]  /*0080*/  S2UR UR5, SR_CTAID.X ;  /* 0x00000000000579c3 */ /* 0x000ea20000002500 */
[----:B-1----:R-:W-:-:S07]  /*0090*/  UISETP.GE.AND UP0, UPT, UR18, 0x1, UPT ;  /* 0x000000011200788c */ /* 0x002fce000bf06270 */
[----:B------:R-:W2:Y:S01]  /*00a0*/  LDC R13, c[0x0][0x360] ;  /* 0x0000d800ff0d7b82 */ /* 0x000ea20000000800 */
[----:B0-----:R-:W-:Y:S02]  /*00b0*/  IMAD R0, R0, UR4, R3 ;  /* 0x0000000400007c24 */ /* 0x001fe4000f8e0203 */
[----:B--2---:R-:W-:Y:S01]  /*00c0*/  IMAD R13, R13, UR5, R2 ;  /* 0x000000050d0d7c24 */ /* 0x004fe2000f8e0202 */
[----:B---3--:R-:W-:Y:S06]  /*00d0*/  BRA.U !UP0, `(.L_x_0) ;  /* 0x0000000908647547 */ /* 0x008fec000b800000 */
[----:B------:R-:W-:Y:S02]  /*00e0*/  UISETP.GE.U32.AND UP1, UPT, UR18, 0x8, UPT ;  /* 0x000000081200788c */ /* 0x000fe4000bf26070 */
[----:B------:R-:W-:Y:S01]  /*00f0*/  IMAD R5, R0, UR18, RZ ;  /* 0x0000001200057c24 */ /* 0x000fe2000f8e02ff */
[----:B------:R-:W-:Y:S01]  /*0100*/  ULOP3.LUT UR19, UR18, 0x7, URZ, 0xc0, !UPT ;  /* 0x0000000712137892 */ /* 0x000fe2000f8ec0ff */
[----:B------:R-:W-:Y:S01]  /*0110*/  MOV R12, RZ ;  /* 0x000000ff000c7202 */ /* 0x000fe20000000f00 */
[----:B------:R-:W-:Y:S02]  /*0120*/  UMOV UR4, URZ ;  /* 0x000000ff00047c82 */ /* 0x000fe40008000000 */
[----:B------:R-:W-:Y:S02]  /*0130*/  UISETP.NE.AND UP0, UPT, UR19, URZ, UPT ;  /* 0x000000ff1300728c */ /* 0x000fe4000bf05270 */
[----:B------:R-:W-:Y:S09]  /*0140*/  BRA.U !UP1, `(.L_x_1) ;  /* 0x0000000509087547 */ /* 0x000ff2000b800000 */
[----:B------:R-:W0:Y:S01]  /*0150*/  LDCU.128 UR20, c[0x0][0x380] ;  /* 0x00007000ff1477ac */ /* 0x000e220008000c00 */
[----:B------:R-:W-:Y:S02]  /*0160*/  MOV R12, RZ ;  /* 0x000000ff000c7202 */ /* 0x000fe40000000f00 */
[----:B------:R-:W-:Y:S01]  /*0170*/  MOV R14, R13 ;  /* 0x0000000d000e7202 */ /* 0x000fe20000000f00 */
[----:B------:R-:W-:-:S04]  /*0180*/  ULOP3.LUT UR4, UR18, 0x7ffffff8, URZ, 0xc0, !UPT ;  /* 0x7ffffff812047892 */ /* 0x000fc8000f8ec0ff */
[----:B------:R-:W-:Y:S01]  /*0190*/  UIADD3 UR5, UPT, UPT, -UR4, URZ, URZ ;  /* 0x000000ff04057290 */ /* 0x000fe2000fffe1ff */
[----:B0-----:R-:W-:Y:S01]  /*01a0*/  MOV R2, UR20 ;  /* 0x0000001400027c02 */ /* 0x001fe20008000f00 */
[----:B------:R-:W-:Y:S01]  /*01b0*/  UIMAD.WIDE.U32 UR6, UR18, 0xc, UR22 ;  /* 0x0000000c120678a5 */ /* 0x000fe2000f8e0016 */
[----:B------:R-:W-:Y:S01]  /*01c0*/  MOV R3, UR21 ;  /* 0x0000001500037c02 */ /* 0x000fe20008000f00 */
[----:B------:R-:W-:Y:S02]  /*01d0*/  UIMAD.WIDE.U32 UR8, UR18, 0x10, UR22 ;  /* 0x00000010120878a5 */ /* 0x000fe4000f8e0016 */
[----:B------:R-:W-:Y:S01]  /*01e0*/  UIMAD.WIDE.U32 UR10, UR18, 0x14, UR22 ;  /* 0x00000014120a78a5 */ /* 0x000fe2000f8e0016 */
[----:B------:R-:W-:Y:S01]  /*01f0*/  IMAD.WIDE.U32 R2, R5, 0x4, R2 ;  /* 0x0000000405027825 */ /* 0x000fe200078e0002 */
[----:B------:R-:W-:Y:S02]  /*0200*/  UIMAD.WIDE.U32 UR12, UR18, 0x18, UR22 ;  /* 0x00000018120c78a5 */ /* 0x000fe4000f8e0016 */
[----:B------:R-:W-:Y:S01]  /*0210*/  UIMAD.WIDE.U32 UR14, UR18, 0x1c, UR22 ;  /* 0x0000001c120e78a5 */ /* 0x000fe2000f8e0016 */
[----:B------:R-:W-:-:S04]  /*0220*/  IADD3 R2, P0, PT, R2, 0x10, RZ ;  /* 0x0000001002027810 */ /* 0x000fc80007f1e0ff */
[----:B------:R-:W-:-:S09]  /*0230*/  IADD3.X R3, PT, PT, RZ, R3, RZ, P0, !PT ;  /* 0x00000003ff037210 */ /* 0x000fd200007fe4ff */
.L_x_2:
[----:B------:R-:W-:Y:S01]  /*0240*/  HFMA2 R23, -RZ, RZ, 0, 2.384185791015625e-07 ;  /* 0x00000004ff177431 */ /* 0x000fe200000001ff */
[----:B------:R-:W-:Y:S01]  /*0250*/  UIMAD.WIDE.U32 UR24, UR18, 0x4, UR22 ;  /* 0x00000004121878a5 */ /* 0x000fe2000f8e0016 */
[----:B------:R-:W2:Y:S01]  /*0260*/  LDG.E R21, desc[UR16][R2.64+-0x10] ;  /* 0xfffff01002157981 */ /* 0x000ea2000c1e1900 */
[----:B------:R-:W-:Y:S01]  /*0270*/  UIMAD.WIDE.U32 UR20, UR18, 0x8, UR22 ;  /* 0x00000008121478a5 */ /* 0x000fe2000f8e0016 */
[----:B------:R-:W-:Y:S02]  /*0280*/  IMAD.MOV.U32 R11, RZ, RZ, 0x4 ;  /* 0x00000004ff0b7424 */ /* 0x000fe400078e00ff */
[----:B------:R-:W-:Y:S01]  /*0290*/  HFMA2 R7, -RZ, RZ, 0, 2.384185791015625e-07 ;  /* 0x00000004ff077431 */ /* 0x000fe200000001ff */
[----:B------:R-:W3:Y:S01]  /*02a0*/  LDG.E R19, desc[UR16][R2.64+-0xc] ;  /* 0xfffff41002137981 */ /* 0x000ee2000c1e1900 */
[----:B------:R-:W-:Y:S02]  /*02b0*/  MOV R8, UR24 ;  /* 0x0000001800087c02 */ /* 0x000fe40008000f00 */
[----:B------:R-:W-:Y:S01]  /*02c0*/  MOV R9, UR25 ;  /* 0x0000001900097c02 */ /* 0x000fe20008000f00 */
[C---:B------:R-:W-:Y:S01]  /*02d0*/  IMAD.WIDE R22, R14.reuse, R23, UR22 ;  /* 0x000000160e167e25 */ /* 0x040fe2000f8e0217 */
[----:B------:R-:W-:Y:S01]  /*02e0*/  MOV R24, UR20 ;  /* 0x0000001400187c02 */ /* 0x000fe20008000f00 */
[----:B------:R-:W4:Y:S01]  /*02f0*/  LDG.E R17, desc[UR16][R2.64+-0x8] ;  /* 0xfffff81002117981 */ /* 0x000f22000c1e1900 */
[----:B------:R-:W-:Y:S01]  /*0300*/  MOV R25, UR21 ;  /* 0x0000001500197c02 */ /* 0x000fe20008000f00 */
[----:B------:R-:W-:-:S02]  /*0310*/  IMAD.WIDE R8, R14, 0x4, R8 ;  /* 0x000000040e087825 */ /* 0x000fc400078e0208 */
[----:B------:R-:W2:Y:S02]  /*0320*/  LDG.E R22, desc[UR16][R22.64] ;  /* 0x0000001016167981 */ /* 0x000ea4000c1e1900 */
[C---:B------:R-:W-:Y:S01]  /*0330*/  IMAD.WIDE R24, R14.reuse, 0x4, R24 ;  /* 0x000000040e187825 */ /* 0x040fe200078e0218 */
[----:B------:R-:W-:Y:S01]  /*0340*/  MOV R5, 0x4 ;  /* 0x0000000400057802 */ /* 0x000fe20000000f00 */
[----:B------:R0:W3:Y:S02]  /*0350*/  LDG.E R20, desc[UR16][R8.64] ;  /* 0x0000001008147981 */ /* 0x0000e4000c1e1900 */
[C---:B------:R-:W-:Y:S02]  /*0360*/  IMAD.WIDE R10, R14.reuse, R11, UR6 ;  /* 0x000000060e0a7e25 */ /* 0x040fe4000f8e020b */
[----:B------:R-:W4:Y:S02]  /*0370*/  LDG.E R18, desc[UR16][R24.64] ;  /* 0x0000001018127981 */ /* 0x000f24000c1e1900 */
[----:B------:R-:W-:-:S04]  /*0380*/  IMAD.WIDE R4, R14, R5, UR8 ;  /* 0x000000080e047e25 */ /* 0x000fc8000f8e0205 */
[----:B------:R-:W-:Y:S01]  /*0390*/  HFMA2 R27, -RZ, RZ, 0, 2.384185791015625e-07 ;  /* 0x00000004ff1b7431 */ /* 0x000fe200000001ff */
[----:B------:R1:W5:Y:S01]  /*03a0*/  LDG.E R16, desc[UR16][R10.64] ;  /* 0x000000100a107981 */ /* 0x000362000c1e1900 */
[----:B0-----:R-:W-:-:S03]  /*03b0*/  MOV R9, 0x4 ;  /* 0x0000000400097802 */ /* 0x001fc60000000f00 */
[----:B------:R-:W5:Y:S01]  /*03c0*/  LDG.E R15, desc[UR16][R2.64+-0x4] ;  /* 0xfffffc10020f7981 */ /* 0x000f62000c1e1900 */
[----:B------:R-:W-:-:S03]  /*03d0*/  IMAD.WIDE R6, R14, R7, UR10 ;  /* 0x0000000a0e067e25 */ /* 0x000fc6000f8e0207 */
[----:B------:R0:W5:Y:S01]  /*03e0*/  LDG.E R4, desc[UR16][R4.64] ;  /* 0x0000001004047981 */ /* 0x000162000c1e1900 */
[----:B------:R-:W-:-:S03]  /*03f0*/  IMAD.WIDE R8, R14, R9, UR12 ;  /* 0x0000000c0e087e25 */ /* 0x000fc6000f8e0209 */
[----:B------:R-:W5:Y:S01]  /*0400*/  LDG.E R23, desc[UR16][R2.64] ;  /* 0x0000001002177981 */ /* 0x000f62000c1e1900 */
[----:B-1----:R-:W-:-:S03]  /*0410*/  IMAD.WIDE R10, R14, R27, UR14 ;  /* 0x0000000e0e0a7e25 */ /* 0x002fc6000f8e021b */
[----:B------:R-:W5:Y:S04]  /*0420*/  LDG.E R7, desc[UR16][R6.64] ;  /* 0x0000001006077981 */ /* 0x000f68000c1e1900 */
[----:B------:R-:W5:Y:S04]  /*0430*/  LDG.E R24, desc[UR16][R2.64+0x4] ;  /* 0x0000041002187981 */ /* 0x000f68000c1e1900 */
[----:B------:R-:W5:Y:S04]  /*0440*/  LDG.E R8, desc[UR16][R8.64] ;  /* 0x0000001008087981 */ /* 0x000f68000c1e1900 */
[----:B------:R-:W5:Y:S04]  /*0450*/  LDG.E R25, desc[UR16][R2.64+0x8] ;  /* 0x0000081002197981 */ /* 0x000f68000c1e1900 */
[----:B------:R-:W5:Y:S04]  /*0460*/  LDG.E R10, desc[UR16][R10.64] ;  /* 0x000000100a0a7981 */ /* 0x000f68000c1e1900 */
[----:B------:R1:W5:Y:S01]  /*0470*/  LDG.E R27, desc[UR16][R2.64+0xc] ;  /* 0x00000c10021b7981 */ /* 0x000362000c1e1900 */
[----:B------:R-:W-:-:S04]  /*0480*/  UIADD3 UR5, UPT, UPT, UR5, 0x8, URZ ;  /* 0x0000000805057890 */ /* 0x000fc8000fffe0ff */
[----:B------:R-:W-:Y:S01]  /*0490*/  UISETP.NE.AND UP1, UPT, UR5, URZ, UPT ;  /* 0x000000ff0500728c */ /* 0x000fe2000bf25270 */
[----:B0-----:R-:W-:Y:S02]  /*04a0*/  MOV R5, UR18 ;  /* 0x0000001200057c02 */ /* 0x001fe40008000f00 */
[----:B-1----:R-:W-:Y:S02]  /*04b0*/  IADD3 R2, P0, PT, R2, 0x20, RZ ;  /* 0x0000002002027810 */ /* 0x002fe40007f1e0ff */
[----:B------:R-:W-:Y:S02]  /*04c0*/  LEA R14, R5, R14, 0x3 ;  /* 0x0000000e050e7211 */ /* 0x000fe400078e18ff */
[----:B------:R-:W-:Y:S01]  /*04d0*/  IADD3.X R3, PT, PT, RZ, R3, RZ, P0, !PT ;  /* 0x00000003ff037210 */ /* 0x000fe200007fe4ff */
[----:B--2---:R-:W-:-:S04]  /*04e0*/  IMAD R21, R21, R22, R12 ;  /* 0x0000001615157224 */ /* 0x004fc800078e020c */
[----:B---3--:R-:W-:-:S04]  /*04f0*/  IMAD R19, R19, R20, R21 ;  /* 0x0000001413137224 */ /* 0x008fc800078e0215 */
[----:B----4-:R-:W-:-:S04]  /*0500*/  IMAD R17, R17, R18, R19 ;  /* 0x0000001211117224 */ /* 0x010fc800078e0213 */
[----:B-----5:R-:W-:-:S04]  /*0510*/  IMAD R15, R15, R16, R17 ;  /* 0x000000100f0f7224 */ /* 0x020fc800078e0211 */
[----:B------:R-:W-:-:S04]  /*0520*/  IMAD R4, R23, R4, R15 ;  /* 0x0000000417047224 */ /* 0x000fc800078e020f */
[----:B------:R-:W-:-:S04]  /*0530*/  IMAD R4, R24, R7, R4 ;  /* 0x0000000718047224 */ /* 0x000fc800078e0204 */
[----:B------:R-:W-:-:S04]  /*0540*/  IMAD R4, R25, R8, R4 ;  /* 0x0000000819047224 */ /* 0x000fc800078e0204 */
[----:B------:R-:W-:Y:S01]  /*0550*/  IMAD R12, R27, R10, R4 ;  /* 0x0000000a1b0c7224 */ /* 0x000fe200078e0204 */
[----:B------:R-:W-:Y:S06]  /*0560*/  BRA.U UP1, `(.L_x_2) ;  /* 0xfffffffd01347547 */ /* 0x000fec000b83ffff */
.L_x_1:
[----:B------:R-:W-:Y:S05]  /*0570*/  BRA.U !UP0, `(.L_x_0) ;  /* 0x00000005083c7547 */ /* 0x000fea000b800000 */
[----:B------:R-:W-:Y:S01]  /*0580*/  UISETP.GE.U32.AND UP0, UPT, UR19, 0x4, UPT ;  /* 0x000000041300788c */ /* 0x000fe2000bf06070 */
[----:B------:R-:W-:Y:S01]  /*0590*/  IMAD R2, R0, UR18, RZ ;  /* 0x0000001200027c24 */ /* 0x000fe2000f8e02ff */
[----:B------:R-:W-:-:S04]  /*05a0*/  ULOP3.LUT UR5, UR18, 0x3, URZ, 0xc0, !UPT ;  /* 0x0000000312057892 */ /* 0x000fc8000f8ec0ff */
[----:B------:R-:W-:-:S03]  /*05b0*/  UISETP.NE.AND UP1, UPT, UR5, URZ, UPT ;  /* 0x000000ff0500728c */ /* 0x000fc6000bf25270 */
[----:B------:R-:W-:Y:S08]  /*05c0*/  BRA.U !UP0, `(.L_x_3) ;  /* 0x00000001087c7547 */ /* 0x000ff0000b800000 */
[----:B------:R-:W0:Y:S01]  /*05d0*/  LDC.64 R6, c[0x0][0x388] ;  /* 0x0000e200ff067b82 */ /* 0x000e220000000a00 */
[----:B------:R-:W1:Y:S01]  /*05e0*/  LDCU.64 UR6, c[0x0][0x380] ;  /* 0x00007000ff0677ac */ /* 0x000e620008000a00 */
[----:B------:R-:W-:Y:S01]  /*05f0*/  MOV R4, UR4 ;  /* 0x0000000400047c02 */ /* 0x000fe20008000f00 */
[C---:B------:R-:W-:Y:S01]  /*0600*/  VIADD R3, R2.reuse, UR4 ;  /* 0x0000000402037c36 */ /* 0x040fe20008000000 */
[----:B------:R-:W-:Y:S02]  /*0610*/  MOV R11, UR18 ;  /* 0x00000012000b7c02 */ /* 0x000fe40008000f00 */
[----:B------:R-:W-:Y:S01]  /*0620*/  IADD3 R14, P0, PT, R2, UR4, RZ ;  /* 0x00000004020e7c10 */ /* 0x000fe2000ff1e0ff */
[----:B------:R-:W-:Y:S01]  /*0630*/  IMAD R5, R4, UR18, R13 ;  /* 0x0000001204057c24 */ /* 0x000fe2000f8e020d */
[----:B------:R-:W2:Y:S01]  /*0640*/  LDC.64 R8, c[0x0][0x380] ;  /* 0x0000e000ff087b82 */ /* 0x000ea20000000a00 */
[----:B------:R-:W-:Y:S02]  /*0650*/  MOV R15, UR18 ;  /* 0x00000012000f7c02 */ /* 0x000fe40008000f00 */
[----:B------:R-:W-:Y:S01]  /*0660*/  MOV R17, UR18 ;  /* 0x0000001200117c02 */ /* 0x000fe20008000f00 */
[----:B0-----:R-:W-:-:S04]  /*0670*/  IMAD.WIDE R6, R5, 0x4, R6 ;  /* 0x0000000405067825 */ /* 0x001fc800078e0206 */
[----:B------:R-:W-:Y:S02]  /*0680*/  IMAD.WIDE.U32 R10, R11, 0x4, R6 ;  /* 0x000000040b0a7825 */ /* 0x000fe400078e0006 */
[----:B------:R-:W3:Y:S02]  /*0690*/  LDG.E R6, desc[UR16][R6.64] ;  /* 0x0000001006067981 */ /* 0x000ee4000c1e1900 */
[----:B--2---:R-:W-:Y:S01]  /*06a0*/  IMAD.WIDE.U32 R8, R3, 0x4, R8 ;  /* 0x0000000403087825 */ /* 0x004fe200078e0008 */
[----:B------:R-:W-:Y:S02]  /*06b0*/  IADD3.X R3, PT, PT, RZ, RZ, RZ, P0, !PT ;  /* 0x000000ffff037210 */ /* 0x000fe400007fe4ff */
[----:B-1----:R-:W-:-:S03]  /*06c0*/  LEA R4, P0, R14, UR6, 0x2 ;  /* 0x000000060e047c11 */ /* 0x002fc6000f8010ff */
[----:B------:R-:W3:Y:S01]  /*06d0*/  LDG.E R9, desc[UR16][R8.64] ;  /* 0x0000001008097981 */ /* 0x000ee2000c1e1900 */
[----:B------:R-:W-:Y:S01]  /*06e0*/  LEA.HI.X R5, R14, UR7, R3, 0x2, P0 ;  /* 0x000000070e057c11 */ /* 0x000fe200080f1403 */
[----:B------:R-:W-:Y:S02]  /*06f0*/  IMAD.WIDE.U32 R14, R15, 0x4, R10 ;  /* 0x000000040f0e7825 */ /* 0x000fe400078e000a */
[----:B------:R-:W2:Y:S04]  /*0700*/  LDG.E R3, desc[UR16][R10.64] ;  /* 0x000000100a037981 */ /* 0x000ea8000c1e1900 */
[----:B------:R-:W2:Y:S01]  /*0710*/  LDG.E R18, desc[UR16][R4.64+0x4] ;  /* 0x0000041004127981 */ /* 0x000ea2000c1e1900 */
[----:B------:R-:W-:-:S03]  /*0720*/  IMAD.WIDE.U32 R16, R17, 0x4, R14 ;  /* 0x0000000411107825 */ /* 0x000fc600078e000e */
[----:B------:R-:W4:Y:S04]  /*0730*/  LDG.E R19, desc[UR16][R14.64] ;  /* 0x000000100e137981 */ /* 0x000f28000c1e1900 */
[----:B------:R-:W4:Y:S04]  /*0740*/  LDG.E R20, desc[UR16][R4.64+0x8] ;  /* 0x0000081004147981 */ /* 0x000f28000c1e1900 */
[----:B------:R-:W5:Y:S04]  /*0750*/  LDG.E R22, desc[UR16][R4.64+0xc] ;  /* 0x00000c1004167981 */ /* 0x000f68000c1e1900 */
[----:B------:R-:W5:Y:S01]  /*0760*/  LDG.E R16, desc[UR16][R16.64] ;  /* 0x0000001010107981 */ /* 0x000f62000c1e1900 */
[----:B------:R-:W-:Y:S01]  /*0770*/  UIADD3 UR4, UPT, UPT, UR4, 0x4, URZ ;  /* 0x0000000404047890 */ /* 0x000fe2000fffe0ff */
[----:B---3--:R-:W-:-:S04]  /*0780*/  IMAD R9, R9, R6, R12 ;  /* 0x0000000609097224 */ /* 0x008fc800078e020c */
[----:B--2---:R-:W-:-:S04]  /*0790*/  IMAD R3, R18, R3, R9 ;  /* 0x0000000312037224 */ /* 0x004fc800078e0209 */
[----:B----4-:R-:W-:-:S04]  /*07a0*/  IMAD R3, R20, R19, R3 ;  /* 0x0000001314037224 */ /* 0x010fc800078e0203 */
[----:B-----5:R-:W-:-:S07]  /*07b0*/  IMAD R12, R22, R16, R3 ;  /* 0x00000010160c7224 */ /* 0x020fce00078e0203 */
.L_x_3:
[----:B------:R-:W-:Y:S05]  /*07c0*/  BRA.U !UP1, `(.L_x_0) ;  /* 0x0000000109a87547 */ /* 0x000fea000b800000 */
[----:B------:R-:W-:Y:S01]  /*07d0*/  UISETP.NE.AND UP0, UPT, UR5, 0x1, UPT ;  /* 0x000000010500788c */ /* 0x000fe2000bf05270 */
[----:B------:R-:W-:Y:S01]  /*07e0*/  MOV R4, UR4 ;  /* 0x0000000400047c02 */ /* 0x000fe20008000f00 */
[----:B------:R-:W-:Y:S02]  /*07f0*/  ULOP3.LUT UR5, UR18, 0x1, URZ, 0xc0, !UPT ;  /* 0x0000000112057892 */ /* 0x000fe4000f8ec0ff */
[----:B------:R-:W-:Y:S02]  /*0800*/  MOV R17, UR18 ;  /* 0x0000001200117c02 */ /* 0x000fe40008000f00 */
[----:B------:R-:W-:Y:S01]  /*0810*/  UISETP.NE.U32.AND UP1, UPT, UR5, 0x1, UPT ;  /* 0x000000010500788c */ /* 0x000fe2000bf25070 */
[----:B------:R-:W-:-:S04]  /*0820*/  PLOP3.LUT P1, PT, PT, PT, UP0, 0x80, 0x8 ;  /* 0x000000000008781c */ /* 0x000fc80003f2f008 */
[----:B------:R-:W0:Y:S01]  /*0830*/  @UP0 LDCU.128 UR8, c[0x0][0x380] ;  /* 0x00007000ff0807ac */ /* 0x000e220008000c00 */
[----:B------:R-:W-:Y:S01]  /*0840*/  PLOP3.LUT P0, PT, PT, PT, UP1, 0x80, 0x8 ;  /* 0x000000000008781c */ /* 0x000fe20003f0f018 */
[----:B------:R-:W1:Y:S04]  /*0850*/  @UP0 LDCU.64 UR6, c[0x0][0x380] ;  /* 0x00007000ff0607ac */ /* 0x000e680008000a00 */
[----:B------:R-:W2:Y:S03]  /*0860*/  @!UP1 LDCU.128 UR12, c[0x0][0x380] ;  /* 0x00007000ff0c97ac */ /* 0x000ea60008000c00 */
[C---:B------:R-:W-:Y:S02]  /*0870*/  @P1 IADD3 R3, PT, PT, R2.reuse, UR4, RZ ;  /* 0x0000000402031c10 */ /* 0x040fe4000fffe0ff */
[----:B------:R-:W-:Y:S01]  /*0880*/  @P1 IADD3 R5, P2, PT, R2, UR4, RZ ;  /* 0x0000000402051c10 */ /* 0x000fe2000ff5e0ff */
[----:B------:R-:W-:-:S03]  /*0890*/  @UP0 UIADD3 UR4, UPT, UPT, UR4, 0x2, URZ ;  /* 0x0000000204040890 */ /* 0x000fc6000fffe0ff */
[----:B------:R-:W-:Y:S02]  /*08a0*/  @P1 IADD3.X R8, PT, PT, RZ, RZ, RZ, P2, !PT ;  /* 0x000000ffff081210 */ /* 0x000fe400017fe4ff */
[----:B0-----:R-:W-:Y:S01]  /*08b0*/  MOV R14, UR8 ;  /* 0x00000008000e7c02 */ /* 0x001fe20008000f00 */
[----:B------:R-:W-:Y:S01]  /*08c0*/  IMAD.U32 R6, RZ, RZ, UR10 ;  /* 0x0000000aff067e24 */ /* 0x000fe2000f8e00ff */
[----:B------:R-:W-:Y:S02]  /*08d0*/  MOV R15, UR9 ;  /* 0x00000009000f7c02 */ /* 0x000fe40008000f00 */
[----:B------:R-:W-:Y:S01]  /*08e0*/  MOV R7, UR11 ;  /* 0x0000000b00077c02 */ /* 0x000fe20008000f00 */
[----:B------:R-:W-:-:S04]  /*08f0*/  @P1 IMAD.WIDE.U32 R14, R3, 0x4, R14 ;  /* 0x00000004030e1825 */ /* 0x000fc800078e000e */
[----:B------:R-:W-:Y:S01]  /*0900*/  @P1 IMAD R3, R4, UR18, R13 ;  /* 0x0000001204031c24 */ /* 0x000fe2000f8e020d */
[----:B-1----:R-:W-:Y:S02]  /*0910*/  @P1 LEA R4, P2, R5, UR6, 0x2 ;  /* 0x0000000605041c11 */ /* 0x002fe4000f8410ff */
[----:B------:R-:W-:Y:S01]  /*0920*/  MOV R18, UR4 ;  /* 0x0000000400127c02 */ /* 0x000fe20008000f00 */
[----:B------:R-:W-:Y:S01]  /*0930*/  @P1 IMAD.WIDE R6, R3, 0x4, R6 ;  /* 0x0000000403061825 */ /* 0x000fe200078e0206 */
[----:B------:R-:W-:Y:S01]  /*0940*/  @P1 LEA.HI.X R5, R5, UR7, R8, 0x2, P2 ;  /* 0x0000000705051c11 */ /* 0x000fe200090f1408 */
[----:B------:R-:W3:Y:S01]  /*0950*/  @P1 LDG.E R3, desc[UR16][R14.64] ;  /* 0x000000100e031981 */ /* 0x000ee2000c1e1900 */
[----:B--2---:R-:W-:Y:S01]  /*0960*/  MOV R8, UR12 ;  /* 0x0000000c00087c02 */ /* 0x004fe20008000f00 */
[----:B------:R-:W-:Y:S01]  /*0970*/  @!P0 IMAD R21, R18, UR18, R13 ;  /* 0x0000001212158c24 */ /* 0x000fe2000f8e020d */
[----:B------:R-:W-:Y:S01]  /*0980*/  MOV R9, UR13 ;  /* 0x0000000d00097c02 */ /* 0x000fe20008000f00 */
[----:B------:R-:W-:Y:S01]  /*0990*/  @P1 IMAD.WIDE.U32 R16, R17, 0x4, R6 ;  /* 0x0000000411101825 */ /* 0x000fe200078e0006 */
[----:B------:R-:W-:Y:S01]  /*09a0*/  @!P0 IADD3 R19, PT, PT, R2, UR4, RZ ;  /* 0x0000000402138c10 */ /* 0x000fe2000fffe0ff */
[----:B------:R-:W3:Y:S01]  /*09b0*/  @P1 LDG.E R6, desc[UR16][R6.64] ;  /* 0x0000001006061981 */ /* 0x000ee2000c1e1900 */
[----:B------:R-:W-:-:S02]  /*09c0*/  MOV R10, UR14 ;  /* 0x0000000e000a7c02 */ /* 0x000fc40008000f00 */
[----:B------:R-:W-:Y:S01]  /*09d0*/  MOV R11, UR15 ;  /* 0x0000000f000b7c02 */ /* 0x000fe20008000f00 */
[----:B------:R-:W-:Y:S01]  /*09e0*/  @!P0 IMAD.WIDE.U32 R8, R19, 0x4, R8 ;  /* 0x0000000413088825 */ /* 0x000fe200078e0008 */
[----:B------:R-:W2:Y:S03]  /*09f0*/  @P1 LDG.E R16, desc[UR16][R16.64] ;  /* 0x0000001010101981 */ /* 0x000ea6000c1e1900 */
[----:B------:R-:W-:Y:S01]  /*0a00*/  @!P0 IMAD.WIDE R10, R21, 0x4, R10 ;  /* 0x00000004150a8825 */ /* 0x000fe200078e020a */
[----:B------:R-:W2:Y:S04]  /*0a10*/  @P1 LDG.E R4, desc[UR16][R4.64+0x4] ;  /* 0x0000041004041981 */ /* 0x000ea8000c1e1900 */
[----:B------:R-:W4:Y:S04]  /*0a20*/  @!P0 LDG.E R9, desc[UR16][R8.64] ;  /* 0x0000001008098981 */ /* 0x000f28000c1e1900 */
[----:B------:R-:W4:Y:S01]  /*0a30*/  @!P0 LDG.E R10, desc[UR16][R10.64] ;  /* 0x000000100a0a8981 */ /* 0x000f22000c1e1900 */
[----:B---3--:R-:W-:-:S04]  /*0a40*/  @P1 IMAD R3, R3, R6, R12 ;  /* 0x0000000603031224 */ /* 0x008fc800078e020c */
[----:B--2---:R-:W-:-:S04]  /*0a50*/  @P1 IMAD R12, R4, R16, R3 ;  /* 0x00000010040c1224 */ /* 0x004fc800078e0203 */
[----:B----4-:R-:W-:-:S07]  /*0a60*/  @!P0 IMAD R12, R9, R10, R12 ;  /* 0x0000000a090c8224 */ /* 0x010fce00078e020c */
.L_x_0:
[----:B------:R-:W0:Y:S01]  /*0a70*/  LDC.64 R2, c[0x0][0x390] ;  /* 0x0000e400ff027b82 */ /* 0x000e220000000a00 */
[----:B------:R-:W-:-:S04]  /*0a80*/  IMAD R13, R0, UR18, R13 ;  /* 0x00000012000d7c24 */ /* 0x000fc8000f8e020d */
[----:B0-----:R-:W-:-:S05]  /*0a90*/  IMAD.WIDE R2, R13, 0x4, R2 ;  /* 0x000000040d027825 */ /* 0x001fca00078e0202 */
[----:B------:R-:W-:Y:S01]  /*0aa0*/  STG.E desc[UR16][R2.64], R12 ;  /* 0x0000000c02007986 */ /* 0x000fe2000c101910 */
[----:B------:R-:W-:Y:S05]  /*0ab0*/  EXIT ;  /* 0x000000000000794d */ /* 0x000fea0003800000 */
.L_x_4:
[----:B------:R-:W-:-:S00]  /*0ac0*/  BRA `(.L_x_4) ;  /* 0xfffffffc00fc7947 */ /* 0x000fc0000383ffff */
[----:B------:R-:W-:-:S00]  /*0ad0*/  NOP ;  /* 0x0000000000007918 */ /* 0x000fc00000000000 */
        /* <DEDUP_REMOVED lines=10> */
.L_x_5:


//--------------------- .nv.shared.reserved.0     --------------------------
	.section	.nv.shared.reserved.0,"aw",@nobits
	.weak		__nv_reservedSMEM_offset_0_alias
	.size		__nv_reservedSMEM_offset_0_alias, 0, 64
	.other		__nv_reservedSMEM_offset_0_alias,@"STO_CUDA_RESERVED_SHARED STV_DEFAULT"
__nv_reservedSMEM_offset_0_alias:
	.zero		0
	.zero		64


//--------------------- .nv.constant0._Z9matrixMulPiS_S_i --------------------------
	.section	.nv.constant0._Z9matrixMulPiS_S_i,"a",@progbits
	.sectionflags	@""
	.align	4
.nv.constant0._Z9matrixMulPiS_S_i:
	.zero		924


//--------------------- SYMBOLS --------------------------

	.type		.nv.reservedSmem.offset0,@object
	.size		.nv.reservedSmem.offset0,0x4
